//
// Generated by NVIDIA NVVM Compiler
//
// Compiler Build ID: CL-36424714
// Cuda compilation tools, release 13.0, V13.0.88
// Based on NVVM 20.0.0
//

.version 9.0
.target sm_100
.address_size 64

	// .globl	_Z9MatAccessPfi

.visible .entry _Z9MatAccessPfi(
	.param .u64 .ptr .align 1 _Z9MatAccessPfi_param_0,
	.param .u32 _Z9MatAccessPfi_param_1
)
{
	.reg .pred 	%p<2>;
	.reg .b32 	%r<6>;
	.reg .b64 	%rd<5>;

	ld.param.u64 	%rd1, [_Z9MatAccessPfi_param_0];
	mov.u32 	%r1, %tid.x;
	setp.ne.s32 	%p1, %r1, 0;
	@%p1 bra 	$L__BB0_2;
	cvta.to.global.u64 	%rd2, %rd1;
	mov.u32 	%r2, %ctaid.x;
	mov.u32 	%r3, %ntid.x;
	mad.lo.s32 	%r4, %r3, %r2, %r1;
	mul.wide.s32 	%rd3, %r4, 4;
	add.s64 	%rd4, %rd2, %rd3;
	mov.b32 	%r5, 0;
	st.global.u32 	[%rd4], %r5;
$L__BB0_2:
	ret;

}


// ===== COMPILED SASS (sm_100) =====

	.target	sm_100

	.elftype	@"ET_EXEC"


//--------------------- .note.nv.tkinfo           --------------------------
	.section	.note.nv.tkinfo,"",@"SHT_NOTE"
	.sectionflags	@"SHF_NOTE_NV_TKINFO"
	.tkinfo
        /*0018*/ 	.word	0x00000002
        /*0030*/ 	.string	""
        /*0030*/ 	.string	"ptxas"
        /*0030*/ 	.string	"Cuda compilation tools, release 13.0, V13.0.88"
        /*0030*/ 	.string	"Build cuda_13.0.r13.0/compiler.36424714_0"
        /*0030*/ 	.string	"-arch sm_100 -m 64 "



//--------------------- .note.nv.cuinfo           --------------------------
	.section	.note.nv.cuinfo,"",@"SHT_NOTE"
	.sectionflags	@"SHF_NOTE_NV_CUINFO"
        /*0018*/ 	.short	0x0002
        /*001a*/ 	.short	0x0064
        /*001c*/ 	.short	0x0082
	.zero		2


//--------------------- .nv.info                  --------------------------
	.section	.nv.info,"",@"SHT_CUDA_INFO"
	.align	4


	//----- nvinfo : EIATTR_REGCOUNT
	.align		4
        /*0000*/ 	.byte	0x04, 0x2f
        /*0002*/ 	.short	(.L_1 - .L_0)
	.align		4
.L_0:
        /*0004*/ 	.word	index@(_Z9MatAccessPfi)
        /*0008*/ 	.word	0x00000008


	//----- nvinfo : EIATTR_FRAME_SIZE
	.align		4
.L_1:
        /*000c*/ 	.byte	0x04, 0x11
        /*000e*/ 	.short	(.L_3 - .L_2)
	.align		4
.L_2:
        /*0010*/ 	.word	index@(_Z9MatAccessPfi)
        /*0014*/ 	.word	0x00000000


	//----- nvinfo : EIATTR_MIN_STACK_SIZE
	.align		4
.L_3:
        /*0018*/ 	.byte	0x04, 0x12
        /*001a*/ 	.short	(.L_5 - .L_4)
	.align		4
.L_4:
        /*001c*/ 	.word	index@(_Z9MatAccessPfi)
        /*0020*/ 	.word	0x00000000
.L_5:


//--------------------- .nv.compat                --------------------------
	.section	.nv.compat,"",@"SHT_CUDA_COMPAT_INFO"
	.align	4
        /*0000*/ 	.byte	0x02, 0x09, 0x00, 0x00, 0x02, 0x02, 0x01, 0x00, 0x02, 0x05, 0x05, 0x00, 0x03, 0x07, 0x01, 0x01
        /*0010*/ 	.byte	0x02, 0x03, 0x00, 0x00, 0x02, 0x06, 0x01, 0x00, 0x04, 0x0b, 0x08, 0x00, 0x09, 0x00, 0x00, 0x00
        /*0020*/ 	.byte	0x00, 0x00, 0x00, 0x00


//--------------------- .nv.info._Z9MatAccessPfi  --------------------------
	.section	.nv.info._Z9MatAccessPfi,"",@"SHT_CUDA_INFO"
	.sectionflags	@""
	.align	4


	//----- nvinfo : EIATTR_CUDA_API_VERSION
	.align		4
        /*0000*/ 	.byte	0x04, 0x37
        /*0002*/ 	.short	(.L_7 - .L_6)
.L_6:
        /*0004*/ 	.word	0x00000082


	//----- nvinfo : EIATTR_KPARAM_INFO
	.align		4
.L_7:
        /*0008*/ 	.byte	0x04, 0x17
        /*000a*/ 	.short	(.L_9 - .L_8)
.L_8:
        /*000c*/ 	.word	0x00000000
        /*0010*/ 	.short	0x0001
        /*0012*/ 	.short	0x0008
        /*0014*/ 	.byte	0x00, 0xf0, 0x11, 0x00


	//----- nvinfo : EIATTR_KPARAM_INFO
	.align		4
.L_9:
        /*0018*/ 	.byte	0x04, 0x17
        /*001a*/ 	.short	(.L_11 - .L_10)
.L_10:
        /*001c*/ 	.word	0x00000000
        /*0020*/ 	.short	0x0000
        /*0022*/ 	.short	0x0000
        /*0024*/ 	.byte	0x00, 0xf5, 0x21, 0x00


	//----- nvinfo : EIATTR_SPARSE_MMA_MASK
	.align		4
.L_11:
        /*0028*/ 	.byte	0x03, 0x50
        /*002a*/ 	.short	0x0000


	//----- nvinfo : EIATTR_MAXREG_COUNT
	.align		4
        /*002c*/ 	.byte	0x03, 0x1b
        /*002e*/ 	.short	0x00ff


	//----- nvinfo : EIATTR_MERCURY_ISA_VERSION
	.align		4
        /*0030*/ 	.byte	0x03, 0x5f
        /*0032*/ 	.short	0x0101


	//----- nvinfo : EIATTR_VRC_CTA_INIT_COUNT
	.align		4
        /*0034*/ 	.byte	0x02, 0x4a
	.zero		1
	.zero		1


	//----- nvinfo : EIATTR_EXIT_INSTR_OFFSETS
	.align		4
        /*0038*/ 	.byte	0x04, 0x1c
        /*003a*/ 	.short	(.L_13 - .L_12)


	//   ....[0]....
.L_12:
        /*003c*/ 	.word	0x00000030


	//   ....[1]....
        /*0040*/ 	.word	0x000000b0


	//----- nvinfo : EIATTR_CBANK_PARAM_SIZE
	.align		4
.L_13:
        /*0044*/ 	.byte	0x03, 0x19
        /*0046*/ 	.short	0x000c


	//----- nvinfo : EIATTR_PARAM_CBANK
	.align		4
        /*0048*/ 	.byte	0x04, 0x0a
        /*004a*/ 	.short	(.L_15 - .L_14)
	.align		4
.L_14:
        /*004c*/ 	.word	index@(.nv.constant0._Z9MatAccessPfi)
        /*0050*/ 	.short	0x0380
        /*0052*/ 	.short	0x000c


	//----- nvinfo : EIATTR_SW_WAR
	.align		4
.L_15:
        /*0054*/ 	.byte	0x04, 0x36
        /*0056*/ 	.short	(.L_17 - .L_16)
.L_16:
        /*0058*/ 	.word	0x00000008
.L_17:


//--------------------- .nv.callgraph             --------------------------
	.section	.nv.callgraph,"",@"SHT_CUDA_CALLGRAPH"
	.align	4
	.sectionentsize	8
	.align		4
        /*0000*/ 	.word	0x00000000
	.align		4
        /*0004*/ 	.word	0xffffffff
	.align		4
        /*0008*/ 	.word	0x00000000
	.align		4
        /*000c*/ 	.word	0xfffffffe
	.align		4
        /*0010*/ 	.word	0x00000000
	.align		4
        /*0014*/ 	.word	0xfffffffd
	.align		4
        /*0018*/ 	.word	0x00000000
	.align		4
        /*001c*/ 	.word	0xfffffffc


//--------------------- .text._Z9MatAccessPfi     --------------------------
	.section	.text._Z9MatAccessPfi,"ax",@progbits
	.align	128
        .global         _Z9MatAccessPfi
        .type           _Z9MatAccessPfi,@function
        .size           _Z9MatAccessPfi,(.L_x_1 - _Z9MatAccessPfi)
        .other          _Z9MatAccessPfi,@"STO_CUDA_ENTRY STV_DEFAULT"
_Z9MatAccessPfi:
.text._Z9MatAccessPfi:
[----:B------:R-:W-:Y:S01]  /*0000*/  LDC R1, c[0x0][0x37c] ;  /* 0x0000df00ff017b82 */ /* 0x000fe20000000800 */
[----:B------:R-:W0:Y:S02]  /*0010*/  S2R R0, SR_TID.X ;  /* 0x0000000000007919 */ /* 0x000e240000002100 */
[----:B0-----:R-:W-:-:S13]  /*0020*/  ISETP.NE.AND P0, PT, R0, RZ, PT ;  /* 0x000000ff0000720c */ /* 0x001fda0003f05270 */
[----:B------:R-:W-:Y:S05]  /*0030*/  @P0 EXIT ;  /* 0x000000000000094d */ /* 0x000fea0003800000 */
[----:B------:R-:W0:Y:S01]  /*0040*/  S2UR UR6, SR_CTAID.X ;  /* 0x00000000000679c3 */ /* 0x000e220000002500 */
[----:B------:R-:W1:Y:S07]  /*0050*/  LDCU.64 UR4, c[0x0][0x358] ;  /* 0x00006b00ff0477ac */ /* 0x000e6e0008000a00 */
[----:B------:R-:W0:Y:S08]  /*0060*/  LDC R5, c[0x0][0x360] ;  /* 0x0000d800ff057b82 */ /* 0x000e300000000800 */
[----:B------:R-:W2:Y:S01]  /*0070*/  LDC.64 R2, c[0x0][0x380] ;  /* 0x0000e000ff027b82 */ /* 0x000ea20000000a00 */
[----:B0-----:R-:W-:-:S04]  /*0080*/  IMAD R5, R5, UR6, RZ ;  /* 0x0000000605057c24 */ /* 0x001fc8000f8e02ff */
[----:B--2---:R-:W-:-:S05]  /*0090*/  IMAD.WIDE R2, R5, 0x4, R2 ;  /* 0x0000000405027825 */ /* 0x004fca00078e0202 */
[----:B-1----:R-:W-:Y:S01]  /*00a0*/  STG.E desc[UR4][R2.64], RZ ;  /* 0x000000ff02007986 */ /* 0x002fe2000c101904 */
[----:B------:R-:W-:Y:S05]  /*00b0*/  EXIT ;  /* 0x000000000000794d */ /* 0x000fea0003800000 */
.L_x_0:
[----:B------:R-:W-:-:S00]  /*00c0*/  BRA `(.L_x_0) ;  /* 0xfffffffc00fc7947 */ /* 0x000fc0000383ffff */
[----:B------:R-:W-:-:S00]  /*00d0*/  NOP ;  /* 0x0000000000007918 */ /* 0x000fc00000000000 */
        /* <DEDUP_REMOVED lines=10> */
.L_x_1:


//--------------------- .nv.shared.reserved.0     --------------------------
	.section	.nv.shared.reserved.0,"aw",@nobits
	.weak		__nv_reservedSMEM_offset_0_alias
	.size		__nv_reservedSMEM_offset_0_alias, 0, 64
	.other		__nv_reservedSMEM_offset_0_alias,@"STO_CUDA_RESERVED_SHARED STV_DEFAULT"
__nv_reservedSMEM_offset_0_alias:
	.zero		0
	.zero		64


//--------------------- .nv.constant0._Z9MatAccessPfi --------------------------
	.section	.nv.constant0._Z9MatAccessPfi,"a",@progbits
	.sectionflags	@""
	.align	4
.nv.constant0._Z9MatAccessPfi:
	.zero		908


//--------------------- SYMBOLS --------------------------

	.type		.nv.reservedSmem.offset0,@object
	.size		.nv.reservedSmem.offset0,0x4
